//
// Generated by NVIDIA NVVM Compiler
//
// Compiler Build ID: CL-36424714
// Cuda compilation tools, release 13.0, V13.0.88
// Based on NVVM 20.0.0
//

.version 9.0
.target sm_100
.address_size 64

	// .globl	_Z11addIntsCUDAPiS_

.visible .entry _Z11addIntsCUDAPiS_(
	.param .u64 .ptr .align 1 _Z11addIntsCUDAPiS__param_0,
	.param .u64 .ptr .align 1 _Z11addIntsCUDAPiS__param_1
)
{
	.reg .b32 	%r<4>;
	.reg .b64 	%rd<5>;

	ld.param.u64 	%rd1, [_Z11addIntsCUDAPiS__param_0];
	ld.param.u64 	%rd2, [_Z11addIntsCUDAPiS__param_1];
	cvta.to.global.u64 	%rd3, %rd1;
	cvta.to.global.u64 	%rd4, %rd2;
	ld.global.u32 	%r1, [%rd4];
	ld.global.u32 	%r2, [%rd3];
	add.s32 	%r3, %r2, %r1;
	st.global.u32 	[%rd3], %r3;
	ret;

}


// ===== COMPILED SASS (sm_100) =====

	.target	sm_100

	.elftype	@"ET_EXEC"


//--------------------- .note.nv.tkinfo           --------------------------
	.section	.note.nv.tkinfo,"",@"SHT_NOTE"
	.sectionflags	@"SHF_NOTE_NV_TKINFO"
	.tkinfo
        /*0018*/ 	.word	0x00000002
        /*0030*/ 	.string	""
        /*0030*/ 	.string	"ptxas"
        /*0030*/ 	.string	"Cuda compilation tools, release 13.0, V13.0.88"
        /*0030*/ 	.string	"Build cuda_13.0.r13.0/compiler.36424714_0"
        /*0030*/ 	.string	"-arch sm_100 -m 64 "



//--------------------- .note.nv.cuinfo           --------------------------
	.section	.note.nv.cuinfo,"",@"SHT_NOTE"
	.sectionflags	@"SHF_NOTE_NV_CUINFO"
        /*0018*/ 	.short	0x0002
        /*001a*/ 	.short	0x0064
        /*001c*/ 	.short	0x0082
	.zero		2


//--------------------- .nv.info                  --------------------------
	.section	.nv.info,"",@"SHT_CUDA_INFO"
	.align	4


	//----- nvinfo : EIATTR_REGCOUNT
	.align		4
        /*0000*/ 	.byte	0x04, 0x2f
        /*0002*/ 	.short	(.L_1 - .L_0)
	.align		4
.L_0:
        /*0004*/ 	.word	index@(_Z11addIntsCUDAPiS_)
        /*0008*/ 	.word	0x0000000a


	//----- nvinfo : EIATTR_FRAME_SIZE
	.align		4
.L_1:
        /*000c*/ 	.byte	0x04, 0x11
        /*000e*/ 	.short	(.L_3 - .L_2)
	.align		4
.L_2:
        /*0010*/ 	.word	index@(_Z11addIntsCUDAPiS_)
        /*0014*/ 	.word	0x00000000


	//----- nvinfo : EIATTR_MIN_STACK_SIZE
	.align		4
.L_3:
        /*0018*/ 	.byte	0x04, 0x12
        /*001a*/ 	.short	(.L_5 - .L_4)
	.align		4
.L_4:
        /*001c*/ 	.word	index@(_Z11addIntsCUDAPiS_)
        /*0020*/ 	.word	0x00000000
.L_5:


//--------------------- .nv.compat                --------------------------
	.section	.nv.compat,"",@"SHT_CUDA_COMPAT_INFO"
	.align	4
        /*0000*/ 	.byte	0x02, 0x09, 0x00, 0x00, 0x02, 0x02, 0x01, 0x00, 0x02, 0x05, 0x05, 0x00, 0x03, 0x07, 0x01, 0x01
        /*0010*/ 	.byte	0x02, 0x03, 0x00, 0x00, 0x02, 0x06, 0x01, 0x00, 0x04, 0x0b, 0x08, 0x00, 0x09, 0x00, 0x00, 0x00
        /*0020*/ 	.byte	0x00, 0x00, 0x00, 0x00


//--------------------- .nv.info._Z11addIntsCUDAPiS_ --------------------------
	.section	.nv.info._Z11addIntsCUDAPiS_,"",@"SHT_CUDA_INFO"
	.sectionflags	@""
	.align	4


	//----- nvinfo : EIATTR_CUDA_API_VERSION
	.align		4
        /*0000*/ 	.byte	0x04, 0x37
        /*0002*/ 	.short	(.L_7 - .L_6)
.L_6:
        /*0004*/ 	.word	0x00000082


	//----- nvinfo : EIATTR_KPARAM_INFO
	.align		4
.L_7:
        /*0008*/ 	.byte	0x04, 0x17
        /*000a*/ 	.short	(.L_9 - .L_8)
.L_8:
        /*000c*/ 	.word	0x00000000
        /*0010*/ 	.short	0x0001
        /*0012*/ 	.short	0x0008
        /*0014*/ 	.byte	0x00, 0xf5, 0x21, 0x00


	//----- nvinfo : EIATTR_KPARAM_INFO
	.align		4
.L_9:
        /*0018*/ 	.byte	0x04, 0x17
        /*001a*/ 	.short	(.L_11 - .L_10)
.L_10:
        /*001c*/ 	.word	0x00000000
        /*0020*/ 	.short	0x0000
        /*0022*/ 	.short	0x0000
        /*0024*/ 	.byte	0x00, 0xf5, 0x21, 0x00


	//----- nvinfo : EIATTR_SPARSE_MMA_MASK
	.align		4
.L_11:
        /*0028*/ 	.byte	0x03, 0x50
        /*002a*/ 	.short	0x0000


	//----- nvinfo : EIATTR_MAXREG_COUNT
	.align		4
        /*002c*/ 	.byte	0x03, 0x1b
        /*002e*/ 	.short	0x00ff


	//----- nvinfo : EIATTR_MERCURY_ISA_VERSION
	.align		4
        /*0030*/ 	.byte	0x03, 0x5f
        /*0032*/ 	.short	0x0101


	//----- nvinfo : EIATTR_VRC_CTA_INIT_COUNT
	.align		4
        /*0034*/ 	.byte	0x02, 0x4a
	.zero		1
	.zero		1


	//----- nvinfo : EIATTR_EXIT_INSTR_OFFSETS
	.align		4
        /*0038*/ 	.byte	0x04, 0x1c
        /*003a*/ 	.short	(.L_13 - .L_12)


	//   ....[0]....
.L_12:
        /*003c*/ 	.word	0x00000080


	//----- nvinfo : EIATTR_CBANK_PARAM_SIZE
	.align		4
.L_13:
        /*0040*/ 	.byte	0x03, 0x19
        /*0042*/ 	.short	0x0010


	//----- nvinfo : EIATTR_PARAM_CBANK
	.align		4
        /*0044*/ 	.byte	0x04, 0x0a
        /*0046*/ 	.short	(.L_15 - .L_14)
	.align		4
.L_14:
        /*0048*/ 	.word	index@(.nv.constant0._Z11addIntsCUDAPiS_)
        /*004c*/ 	.short	0x0380
        /*004e*/ 	.short	0x0010


	//----- nvinfo : EIATTR_SW_WAR
	.align		4
.L_15:
        /*0050*/ 	.byte	0x04, 0x36
        /*0052*/ 	.short	(.L_17 - .L_16)
.L_16:
        /*0054*/ 	.word	0x00000008
.L_17:


//--------------------- .nv.callgraph             --------------------------
	.section	.nv.callgraph,"",@"SHT_CUDA_CALLGRAPH"
	.align	4
	.sectionentsize	8
	.align		4
        /*0000*/ 	.word	0x00000000
	.align		4
        /*0004*/ 	.word	0xffffffff
	.align		4
        /*0008*/ 	.word	0x00000000
	.align		4
        /*000c*/ 	.word	0xfffffffe
	.align		4
        /*0010*/ 	.word	0x00000000
	.align		4
        /*0014*/ 	.word	0xfffffffd
	.align		4
        /*0018*/ 	.word	0x00000000
	.align		4
        /*001c*/ 	.word	0xfffffffc


//--------------------- .text._Z11addIntsCUDAPiS_ --------------------------
	.section	.text._Z11addIntsCUDAPiS_,"ax",@progbits
	.align	128
        .global         _Z11addIntsCUDAPiS_
        .type           _Z11addIntsCUDAPiS_,@function
        .size           _Z11addIntsCUDAPiS_,(.L_x_1 - _Z11addIntsCUDAPiS_)
        .other          _Z11addIntsCUDAPiS_,@"STO_CUDA_ENTRY STV_DEFAULT"
_Z11addIntsCUDAPiS_:
.text._Z11addIntsCUDAPiS_:
[----:B------:R-:W-:Y:S08]  /*0000*/  LDC R1, c[0x0][0x37c] ;  /* 0x0000df00ff017b82 */ /* 0x000ff00000000800 */
[----:B------:R-:W0:Y:S01]  /*0010*/  LDC.64 R2, c[0x0][0x388] ;  /* 0x0000e200ff027b82 */ /* 0x000e220000000a00 */
[----:B------:R-:W0:Y:S07]  /*0020*/  LDCU.64 UR4, c[0x0][0x358] ;  /* 0x00006b00ff0477ac */ /* 0x000e2e0008000a00 */
[----:B------:R-:W1:Y:S01]  /*0030*/  LDC.64 R4, c[0x0][0x380] ;  /* 0x0000e000ff047b82 */ /* 0x000e620000000a00 */
[----:B0-----:R-:W2:Y:S04]  /*0040*/  LDG.E R2, desc[UR4][R2.64] ;  /* 0x0000000402027981 */ /* 0x001ea8000c1e1900 */
[----:B-1----:R-:W2:Y:S02]  /*0050*/  LDG.E R7, desc[UR4][R4.64] ;  /* 0x0000000404077981 */ /* 0x002ea4000c1e1900 */
[----:B--2---:R-:W-:-:S05]  /*0060*/  IADD3 R7, PT, PT, R2, R7, RZ ;  /* 0x0000000702077210 */ /* 0x004fca0007ffe0ff */
[----:B------:R-:W-:Y:S01]  /*0070*/  STG.E desc[UR4][R4.64], R7 ;  /* 0x0000000704007986 */ /* 0x000fe2000c101904 */
[----:B------:R-:W-:Y:S05]  /*0080*/  EXIT ;  /* 0x000000000000794d */ /* 0x000fea0003800000 */
.L_x_0:
[----:B------:R-:W-:-:S00]  /*0090*/  BRA `(.L_x_0) ;  /* 0xfffffffc00fc7947 */ /* 0x000fc0000383ffff */
[----:B------:R-:W-:-:S00]  /*00a0*/  NOP ;  /* 0x0000000000007918 */ /* 0x000fc00000000000 */
        /* <DEDUP_REMOVED lines=13> */
.L_x_1:


//--------------------- .nv.shared.reserved.0     --------------------------
	.section	.nv.shared.reserved.0,"aw",@nobits
	.weak		__nv_reservedSMEM_offset_0_alias
	.size		__nv_reservedSMEM_offset_0_alias, 0, 64
	.other		__nv_reservedSMEM_offset_0_alias,@"STO_CUDA_RESERVED_SHARED STV_DEFAULT"
__nv_reservedSMEM_offset_0_alias:
	.zero		0
	.zero		64


//--------------------- .nv.constant0._Z11addIntsCUDAPiS_ --------------------------
	.section	.nv.constant0._Z11addIntsCUDAPiS_,"a",@progbits
	.sectionflags	@""
	.align	4
.nv.constant0._Z11addIntsCUDAPiS_:
	.zero		912


//--------------------- SYMBOLS --------------------------

	.type		.nv.reservedSmem.offset0,@object
	.size		.nv.reservedSmem.offset0,0x4
